//
// Generated by NVIDIA NVVM Compiler
//
// Compiler Build ID: CL-36424714
// Cuda compilation tools, release 13.0, V13.0.88
// Based on NVVM 20.0.0
//

.version 9.0
.target sm_100
.address_size 64

	// .globl	default_function_kernel_1
// _ZZ25default_function_kernel_1E14compute_shared has been demoted
// _ZZ25default_function_kernel_1E11ph_4_shared has been demoted

.visible .entry default_function_kernel_1(
	.param .u64 .ptr .align 1 default_function_kernel_1_param_0,
	.param .u64 .ptr .align 1 default_function_kernel_1_param_1,
	.param .u64 .ptr .align 1 default_function_kernel_1_param_2
)
.maxntid 8
{
	.reg .pred 	%p<3>;
	.reg .b16 	%rs<41>;
	.reg .b32 	%r<60>;
	.reg .b32 	%f<68>;
	.reg .b64 	%rd<21>;
	// demoted variable
	.shared .align 4 .b8 _ZZ25default_function_kernel_1E14compute_shared[640];
	// demoted variable
	.shared .align 4 .b8 _ZZ25default_function_kernel_1E11ph_4_shared[160];
	ld.param.u64 	%rd2, [default_function_kernel_1_param_0];
	ld.param.u64 	%rd4, [default_function_kernel_1_param_1];
	ld.param.u64 	%rd3, [default_function_kernel_1_param_2];
	cvta.to.global.u64 	%rd1, %rd4;
	mov.u32 	%r1, %tid.x;
	shr.u32 	%r56, %r1, 2;
	mov.u32 	%r3, %ctaid.x;
	mul.lo.s32 	%r4, %r3, 20;
	shl.b32 	%r15, %r1, 2;
	mov.u32 	%r16, _ZZ25default_function_kernel_1E14compute_shared;
	add.s32 	%r17, %r15, %r16;
	add.s32 	%r57, %r17, 64;
	mov.b32 	%r59, 64;
	mov.u32 	%r58, %r1;
$L__BB0_1:
	cvt.u16.u32 	%rs1, %r56;
	and.b16  	%rs2, %rs1, 255;
	mul.lo.s16 	%rs3, %rs2, 205;
	shr.u16 	%rs4, %rs3, 10;
	mul.wide.u16 	%r18, %rs4, 40;
	cvt.u16.u32 	%rs5, %r58;
	and.b16  	%rs6, %rs5, 255;
	mul.lo.s16 	%rs7, %rs6, 205;
	shr.u16 	%rs8, %rs7, 12;
	mul.lo.s16 	%rs9, %rs8, 20;
	sub.s16 	%rs10, %rs5, %rs9;
	cvt.u32.u16 	%r19, %rs10;
	and.b32  	%r20, %r19, 255;
	add.s32 	%r21, %r4, %r20;
	add.s32 	%r22, %r21, %r18;
	mul.wide.u32 	%rd5, %r22, 4;
	add.s64 	%rd6, %rd1, %rd5;
	ld.global.nc.f32 	%f1, [%rd6];
	mul.f32 	%f2, %f1, 0f3FB8AA3B;
	ex2.approx.f32 	%f3, %f2;
	st.shared.f32 	[%r57+-64], %f3;
	add.s16 	%rs11, %rs1, 2;
	and.b16  	%rs12, %rs11, 255;
	mul.lo.s16 	%rs13, %rs12, 205;
	shr.u16 	%rs14, %rs13, 10;
	mul.wide.u16 	%r23, %rs14, 40;
	add.s16 	%rs15, %rs5, 8;
	and.b16  	%rs16, %rs15, 255;
	mul.lo.s16 	%rs17, %rs16, 205;
	shr.u16 	%rs18, %rs17, 12;
	mul.lo.s16 	%rs19, %rs18, 20;
	sub.s16 	%rs20, %rs15, %rs19;
	cvt.u32.u16 	%r24, %rs20;
	and.b32  	%r25, %r24, 255;
	add.s32 	%r26, %r4, %r25;
	add.s32 	%r27, %r26, %r23;
	mul.wide.u32 	%rd7, %r27, 4;
	add.s64 	%rd8, %rd1, %rd7;
	ld.global.nc.f32 	%f4, [%rd8];
	mul.f32 	%f5, %f4, 0f3FB8AA3B;
	ex2.approx.f32 	%f6, %f5;
	st.shared.f32 	[%r57+-32], %f6;
	add.s16 	%rs21, %rs1, 4;
	and.b16  	%rs22, %rs21, 255;
	mul.lo.s16 	%rs23, %rs22, 205;
	shr.u16 	%rs24, %rs23, 10;
	mul.wide.u16 	%r28, %rs24, 40;
	add.s16 	%rs25, %rs5, 16;
	and.b16  	%rs26, %rs25, 255;
	mul.lo.s16 	%rs27, %rs26, 205;
	shr.u16 	%rs28, %rs27, 12;
	mul.lo.s16 	%rs29, %rs28, 20;
	sub.s16 	%rs30, %rs25, %rs29;
	cvt.u32.u16 	%r29, %rs30;
	and.b32  	%r30, %r29, 255;
	add.s32 	%r31, %r4, %r30;
	add.s32 	%r32, %r31, %r28;
	mul.wide.u32 	%rd9, %r32, 4;
	add.s64 	%rd10, %rd1, %rd9;
	ld.global.nc.f32 	%f7, [%rd10];
	mul.f32 	%f8, %f7, 0f3FB8AA3B;
	ex2.approx.f32 	%f9, %f8;
	st.shared.f32 	[%r57], %f9;
	add.s16 	%rs31, %rs1, 6;
	and.b16  	%rs32, %rs31, 255;
	mul.lo.s16 	%rs33, %rs32, 205;
	shr.u16 	%rs34, %rs33, 10;
	mul.wide.u16 	%r33, %rs34, 40;
	add.s16 	%rs35, %rs5, 24;
	and.b16  	%rs36, %rs35, 255;
	mul.lo.s16 	%rs37, %rs36, 205;
	shr.u16 	%rs38, %rs37, 12;
	mul.lo.s16 	%rs39, %rs38, 20;
	sub.s16 	%rs40, %rs35, %rs39;
	cvt.u32.u16 	%r34, %rs40;
	and.b32  	%r35, %r34, 255;
	add.s32 	%r36, %r4, %r35;
	add.s32 	%r37, %r36, %r33;
	mul.wide.u32 	%rd11, %r37, 4;
	add.s64 	%rd12, %rd1, %rd11;
	ld.global.nc.f32 	%f10, [%rd12];
	mul.f32 	%f11, %f10, 0f3FB8AA3B;
	ex2.approx.f32 	%f12, %f11;
	st.shared.f32 	[%r57+32], %f12;
	add.s32 	%r59, %r59, 128;
	add.s32 	%r58, %r58, 32;
	add.s32 	%r57, %r57, 128;
	add.s32 	%r56, %r56, 8;
	setp.ne.s32 	%p1, %r59, 704;
	@%p1 bra 	$L__BB0_1;
	cvta.to.global.u64 	%rd13, %rd3;
	mul.wide.u32 	%rd14, %r1, 4;
	add.s64 	%rd15, %rd13, %rd14;
	ld.global.nc.f32 	%f13, [%rd15];
	mov.u32 	%r39, _ZZ25default_function_kernel_1E11ph_4_shared;
	add.s32 	%r40, %r39, %r15;
	st.shared.f32 	[%r40], %f13;
	ld.global.nc.f32 	%f14, [%rd15+32];
	st.shared.f32 	[%r40+32], %f14;
	ld.global.nc.f32 	%f15, [%rd15+64];
	st.shared.f32 	[%r40+64], %f15;
	ld.global.nc.f32 	%f16, [%rd15+96];
	st.shared.f32 	[%r40+96], %f16;
	ld.global.nc.f32 	%f17, [%rd15+128];
	st.shared.f32 	[%r40+128], %f17;
	bar.sync 	0;
	shr.u32 	%r41, %r1, 1;
	mul.lo.s32 	%r42, %r41, 40;
	and.b32  	%r43, %r1, 1;
	setp.eq.b32 	%p2, %r43, 1;
	selp.b32 	%r44, 5, 0, %p2;
	or.b32  	%r45, %r44, %r42;
	shl.b32 	%r46, %r45, 2;
	add.s32 	%r48, %r16, %r46;
	ld.shared.f32 	%f18, [%r48];
	add.s32 	%r49, %r39, %r42;
	ld.shared.f32 	%f19, [%r49];
	fma.rn.f32 	%f20, %f18, %f19, 0f00000000;
	ld.shared.f32 	%f21, [%r48+40];
	fma.rn.f32 	%f22, %f21, %f19, 0f00000000;
	ld.shared.f32 	%f23, [%r48+80];
	ld.shared.f32 	%f24, [%r49+20];
	fma.rn.f32 	%f25, %f23, %f24, 0f00000000;
	ld.shared.f32 	%f26, [%r48+120];
	fma.rn.f32 	%f27, %f26, %f24, 0f00000000;
	ld.shared.f32 	%f28, [%r48+4];
	ld.shared.f32 	%f29, [%r49+4];
	fma.rn.f32 	%f30, %f28, %f29, %f20;
	ld.shared.f32 	%f31, [%r48+44];
	fma.rn.f32 	%f32, %f31, %f29, %f22;
	ld.shared.f32 	%f33, [%r48+84];
	ld.shared.f32 	%f34, [%r49+24];
	fma.rn.f32 	%f35, %f33, %f34, %f25;
	ld.shared.f32 	%f36, [%r48+124];
	fma.rn.f32 	%f37, %f36, %f34, %f27;
	ld.shared.f32 	%f38, [%r48+8];
	ld.shared.f32 	%f39, [%r49+8];
	fma.rn.f32 	%f40, %f38, %f39, %f30;
	ld.shared.f32 	%f41, [%r48+48];
	fma.rn.f32 	%f42, %f41, %f39, %f32;
	ld.shared.f32 	%f43, [%r48+88];
	ld.shared.f32 	%f44, [%r49+28];
	fma.rn.f32 	%f45, %f43, %f44, %f35;
	ld.shared.f32 	%f46, [%r48+128];
	fma.rn.f32 	%f47, %f46, %f44, %f37;
	ld.shared.f32 	%f48, [%r48+12];
	ld.shared.f32 	%f49, [%r49+12];
	fma.rn.f32 	%f50, %f48, %f49, %f40;
	ld.shared.f32 	%f51, [%r48+52];
	fma.rn.f32 	%f52, %f51, %f49, %f42;
	ld.shared.f32 	%f53, [%r48+92];
	ld.shared.f32 	%f54, [%r49+32];
	fma.rn.f32 	%f55, %f53, %f54, %f45;
	ld.shared.f32 	%f56, [%r48+132];
	fma.rn.f32 	%f57, %f56, %f54, %f47;
	ld.shared.f32 	%f58, [%r48+16];
	ld.shared.f32 	%f59, [%r49+16];
	fma.rn.f32 	%f60, %f58, %f59, %f50;
	ld.shared.f32 	%f61, [%r48+56];
	fma.rn.f32 	%f62, %f61, %f59, %f52;
	ld.shared.f32 	%f63, [%r48+96];
	ld.shared.f32 	%f64, [%r49+36];
	fma.rn.f32 	%f65, %f63, %f64, %f55;
	ld.shared.f32 	%f66, [%r48+136];
	fma.rn.f32 	%f67, %f66, %f64, %f57;
	shl.b32 	%r50, %r3, 2;
	or.b32  	%r51, %r43, %r50;
	cvta.to.global.u64 	%rd16, %rd2;
	shl.b32 	%r52, %r1, 3;
	and.b32  	%r53, %r52, 48;
	add.s32 	%r54, %r51, %r53;
	mul.wide.u32 	%rd17, %r54, 4;
	add.s64 	%rd18, %rd16, %rd17;
	st.global.f32 	[%rd18], %f60;
	st.global.f32 	[%rd18+8], %f62;
	add.s32 	%r55, %r54, 8;
	mul.wide.u32 	%rd19, %r55, 4;
	add.s64 	%rd20, %rd16, %rd19;
	st.global.f32 	[%rd20], %f65;
	st.global.f32 	[%rd20+8], %f67;
	ret;

}
	// .globl	default_function_kernel
.visible .entry default_function_kernel(
	.param .u64 .ptr .align 1 default_function_kernel_param_0,
	.param .u64 .ptr .align 1 default_function_kernel_param_1
)
.maxntid 32
{
	.reg .pred 	%p<7>;
	.reg .b32 	%r<11>;
	.reg .b32 	%f<38>;
	.reg .b64 	%rd<9>;

	ld.param.u64 	%rd1, [default_function_kernel_param_0];
	ld.param.u64 	%rd2, [default_function_kernel_param_1];
	cvta.to.global.u64 	%rd3, %rd2;
	mov.u32 	%r3, %ctaid.x;
	shl.b32 	%r4, %r3, 5;
	mov.u32 	%r5, %tid.x;
	or.b32  	%r1, %r4, %r5;
	mul.wide.u32 	%rd4, %r1, 4;
	add.s64 	%rd5, %rd3, %rd4;
	ld.global.nc.f32 	%f1, [%rd5];
	abs.f32 	%f2, %f1;
	fma.rn.f32 	%f7, %f1, %f1, 0f3F800000;
	rsqrt.approx.ftz.f32 	%f8, %f7;
	fma.rn.f32 	%f9, %f7, %f8, 0f3F800000;
	rcp.approx.ftz.f32 	%f10, %f9;
	mul.f32 	%f11, %f2, %f10;
	fma.rn.f32 	%f12, %f2, %f11, %f2;
	setp.gt.f32 	%p1, %f2, 0f4B000000;
	selp.f32 	%f3, %f2, %f12, %p1;
	mov.f32 	%f13, 0f3F800000;
	add.rz.f32 	%f14, %f3, %f13;
	mov.b32 	%r6, %f14;
	add.s32 	%r7, %r6, -1061158912;
	and.b32  	%r8, %r7, -8388608;
	mov.b32 	%r2, %f3;
	sub.s32 	%r9, %r2, %r8;
	mov.b32 	%f15, %r9;
	sub.s32 	%r10, 1082130432, %r8;
	mov.b32 	%f16, %r10;
	fma.rn.f32 	%f17, %f16, 0f3E800000, 0fBF800000;
	add.f32 	%f18, %f17, %f15;
	cvt.rn.f32.s32 	%f19, %r8;
	mul.f32 	%f20, %f19, 0f34000000;
	fma.rn.f32 	%f21, %f18, 0fBD39BF78, 0f3DD80012;
	fma.rn.f32 	%f22, %f21, %f18, 0fBE0778E0;
	fma.rn.f32 	%f23, %f22, %f18, 0f3E146475;
	fma.rn.f32 	%f24, %f23, %f18, 0fBE2A68DD;
	fma.rn.f32 	%f25, %f24, %f18, 0f3E4CAF9E;
	fma.rn.f32 	%f26, %f25, %f18, 0fBE800042;
	fma.rn.f32 	%f27, %f26, %f18, 0f3EAAAAE6;
	fma.rn.f32 	%f28, %f27, %f18, 0fBF000000;
	mul.f32 	%f29, %f18, %f28;
	fma.rn.f32 	%f30, %f29, %f18, %f18;
	fma.rn.f32 	%f37, %f20, 0f3F317218, %f30;
	setp.lt.u32 	%p2, %r2, 2139095040;
	@%p2 bra 	$L__BB1_2;
	setp.gt.s32 	%p3, %r2, -1082130432;
	fma.rn.f32 	%f31, %f3, 0f7F800000, 0f7F800000;
	selp.f32 	%f32, %f31, %f37, %p3;
	setp.eq.f32 	%p4, %f3, 0f00000000;
	selp.f32 	%f37, 0f80000000, %f32, %p4;
$L__BB1_2:
	setp.gt.f32 	%p5, %f2, 0f4B000000;
	cvta.to.global.u64 	%rd6, %rd1;
	add.f32 	%f33, %f37, 0f3F317218;
	selp.f32 	%f34, %f33, %f37, %p5;
	setp.num.f32 	%p6, %f2, %f2;
	copysign.f32 	%f35, %f1, %f34;
	selp.f32 	%f36, %f35, %f34, %p6;
	add.s64 	%rd8, %rd6, %rd4;
	st.global.f32 	[%rd8], %f36;
	ret;

}


// ===== COMPILED SASS (sm_100) =====

	.target	sm_100

	.elftype	@"ET_EXEC"


//--------------------- .note.nv.tkinfo           --------------------------
	.section	.note.nv.tkinfo,"",@"SHT_NOTE"
	.sectionflags	@"SHF_NOTE_NV_TKINFO"
	.tkinfo
        /*0018*/ 	.word	0x00000002
        /*0030*/ 	.string	""
        /*0030*/ 	.string	"ptxas"
        /*0030*/ 	.string	"Cuda compilation tools, release 13.0, V13.0.88"
        /*0030*/ 	.string	"Build cuda_13.0.r13.0/compiler.36424714_0"
        /*0030*/ 	.string	"-arch sm_100 -m 64 "



//--------------------- .note.nv.cuinfo           --------------------------
	.section	.note.nv.cuinfo,"",@"SHT_NOTE"
	.sectionflags	@"SHF_NOTE_NV_CUINFO"
        /*0018*/ 	.short	0x0002
        /*001a*/ 	.short	0x0064
        /*001c*/ 	.short	0x0082
	.zero		2


//--------------------- .nv.info                  --------------------------
	.section	.nv.info,"",@"SHT_CUDA_INFO"
	.align	4


	//----- nvinfo : EIATTR_REGCOUNT
	.align		4
        /*0000*/ 	.byte	0x04, 0x2f
        /*0002*/ 	.short	(.L_1 - .L_0)
	.align		4
.L_0:
        /*0004*/ 	.word	index@(default_function_kernel_1)
        /*0008*/ 	.word	0x00000029


	//----- nvinfo : EIATTR_FRAME_SIZE
	.align		4
.L_1:
        /*000c*/ 	.byte	0x04, 0x11
        /*000e*/ 	.short	(.L_3 - .L_2)
	.align		4
.L_2:
        /*0010*/ 	.word	index@(default_function_kernel_1)
        /*0014*/ 	.word	0x00000000


	//----- nvinfo : EIATTR_REGCOUNT
	.align		4
.L_3:
        /*0018*/ 	.byte	0x04, 0x2f
        /*001a*/ 	.short	(.L_5 - .L_4)
	.align		4
.L_4:
        /*001c*/ 	.word	index@(default_function_kernel)
        /*0020*/ 	.word	0x0000000c


	//----- nvinfo : EIATTR_FRAME_SIZE
	.align		4
.L_5:
        /*0024*/ 	.byte	0x04, 0x11
        /*0026*/ 	.short	(.L_7 - .L_6)
	.align		4
.L_6:
        /*0028*/ 	.word	index@(default_function_kernel)
        /*002c*/ 	.word	0x00000000


	//----- nvinfo : EIATTR_MIN_STACK_SIZE
	.align		4
.L_7:
        /*0030*/ 	.byte	0x04, 0x12
        /*0032*/ 	.short	(.L_9 - .L_8)
	.align		4
.L_8:
        /*0034*/ 	.word	index@(default_function_kernel)
        /*0038*/ 	.word	0x00000000


	//----- nvinfo : EIATTR_MIN_STACK_SIZE
	.align		4
.L_9:
        /*003c*/ 	.byte	0x04, 0x12
        /*003e*/ 	.short	(.L_11 - .L_10)
	.align		4
.L_10:
        /*0040*/ 	.word	index@(default_function_kernel_1)
        /*0044*/ 	.word	0x00000000
.L_11:


//--------------------- .nv.compat                --------------------------
	.section	.nv.compat,"",@"SHT_CUDA_COMPAT_INFO"
	.align	4
        /*0000*/ 	.byte	0x02, 0x09, 0x00, 0x00, 0x02, 0x02, 0x01, 0x00, 0x02, 0x05, 0x05, 0x00, 0x03, 0x07, 0x01, 0x01
        /*0010*/ 	.byte	0x02, 0x03, 0x00, 0x00, 0x02, 0x06, 0x01, 0x00, 0x04, 0x0b, 0x08, 0x00, 0x01, 0x00, 0x00, 0x00
        /*0020*/ 	.byte	0x00, 0x00, 0x00, 0x00


//--------------------- .nv.info.default_function_kernel --------------------------
	.section	.nv.info.default_function_kernel,"",@"SHT_CUDA_INFO"
	.sectionflags	@""
	.align	4


	//----- nvinfo : EIATTR_CUDA_API_VERSION
	.align		4
        /*0000*/ 	.byte	0x04, 0x37
        /*0002*/ 	.short	(.L_13 - .L_12)
.L_12:
        /*0004*/ 	.word	0x00000082


	//----- nvinfo : EIATTR_KPARAM_INFO
	.align		4
.L_13:
        /*0008*/ 	.byte	0x04, 0x17
        /*000a*/ 	.short	(.L_15 - .L_14)
.L_14:
        /*000c*/ 	.word	0x00000000
        /*0010*/ 	.short	0x0001
        /*0012*/ 	.short	0x0008
        /*0014*/ 	.byte	0x00, 0xf5, 0x21, 0x00


	//----- nvinfo : EIATTR_KPARAM_INFO
	.align		4
.L_15:
        /*0018*/ 	.byte	0x04, 0x17
        /*001a*/ 	.short	(.L_17 - .L_16)
.L_16:
        /*001c*/ 	.word	0x00000000
        /*0020*/ 	.short	0x0000
        /*0022*/ 	.short	0x0000
        /*0024*/ 	.byte	0x00, 0xf5, 0x21, 0x00


	//----- nvinfo : EIATTR_SPARSE_MMA_MASK
	.align		4
.L_17:
        /*0028*/ 	.byte	0x03, 0x50
        /*002a*/ 	.short	0x0000


	//----- nvinfo : EIATTR_MAXREG_COUNT
	.align		4
        /*002c*/ 	.byte	0x03, 0x1b
        /*002e*/ 	.short	0x00ff


	//----- nvinfo : EIATTR_MERCURY_ISA_VERSION
	.align		4
        /*0030*/ 	.byte	0x03, 0x5f
        /*0032*/ 	.short	0x0101


	//----- nvinfo : EIATTR_VRC_CTA_INIT_COUNT
	.align		4
        /*0034*/ 	.byte	0x02, 0x4a
	.zero		1
	.zero		1


	//----- nvinfo : EIATTR_EXIT_INSTR_OFFSETS
	.align		4
        /*0038*/ 	.byte	0x04, 0x1c
        /*003a*/ 	.short	(.L_19 - .L_18)


	//   ....[0]....
.L_18:
        /*003c*/ 	.word	0x00000340


	//----- nvinfo : EIATTR_MAX_THREADS
	.align		4
.L_19:
        /*0040*/ 	.byte	0x04, 0x05
        /*0042*/ 	.short	(.L_21 - .L_20)
.L_20:
        /*0044*/ 	.word	0x00000020
        /*0048*/ 	.word	0x00000001
        /*004c*/ 	.word	0x00000001


	//----- nvinfo : EIATTR_CBANK_PARAM_SIZE
	.align		4
.L_21:
        /*0050*/ 	.byte	0x03, 0x19
        /*0052*/ 	.short	0x0010


	//----- nvinfo : EIATTR_PARAM_CBANK
	.align		4
        /*0054*/ 	.byte	0x04, 0x0a
        /*0056*/ 	.short	(.L_23 - .L_22)
	.align		4
.L_22:
        /*0058*/ 	.word	index@(.nv.constant0.default_function_kernel)
        /*005c*/ 	.short	0x0380
        /*005e*/ 	.short	0x0010


	//----- nvinfo : EIATTR_SW_WAR
	.align		4
.L_23:
        /*0060*/ 	.byte	0x04, 0x36
        /*0062*/ 	.short	(.L_25 - .L_24)
.L_24:
        /*0064*/ 	.word	0x00000008
.L_25:


//--------------------- .nv.info.default_function_kernel_1 --------------------------
	.section	.nv.info.default_function_kernel_1,"",@"SHT_CUDA_INFO"
	.sectionflags	@""
	.align	4


	//----- nvinfo : EIATTR_CUDA_API_VERSION
	.align		4
        /*0000*/ 	.byte	0x04, 0x37
        /*0002*/ 	.short	(.L_27 - .L_26)
.L_26:
        /*0004*/ 	.word	0x00000082


	//----- nvinfo : EIATTR_KPARAM_INFO
	.align		4
.L_27:
        /*0008*/ 	.byte	0x04, 0x17
        /*000a*/ 	.short	(.L_29 - .L_28)
.L_28:
        /*000c*/ 	.word	0x00000000
        /*0010*/ 	.short	0x0002
        /*0012*/ 	.short	0x0010
        /*0014*/ 	.byte	0x00, 0xf5, 0x21, 0x00


	//----- nvinfo : EIATTR_KPARAM_INFO
	.align		4
.L_29:
        /*0018*/ 	.byte	0x04, 0x17
        /*001a*/ 	.short	(.L_31 - .L_30)
.L_30:
        /*001c*/ 	.word	0x00000000
        /*0020*/ 	.short	0x0001
        /*0022*/ 	.short	0x0008
        /*0024*/ 	.byte	0x00, 0xf5, 0x21, 0x00


	//----- nvinfo : EIATTR_KPARAM_INFO
	.align		4
.L_31:
        /*0028*/ 	.byte	0x04, 0x17
        /*002a*/ 	.short	(.L_33 - .L_32)
.L_32:
        /*002c*/ 	.word	0x00000000
        /*0030*/ 	.short	0x0000
        /*0032*/ 	.short	0x0000
        /*0034*/ 	.byte	0x00, 0xf5, 0x21, 0x00


	//----- nvinfo : EIATTR_SPARSE_MMA_MASK
	.align		4
.L_33:
        /*0038*/ 	.byte	0x03, 0x50
        /*003a*/ 	.short	0x0000


	//----- nvinfo : EIATTR_MAXREG_COUNT
	.align		4
        /*003c*/ 	.byte	0x03, 0x1b
        /*003e*/ 	.short	0x00ff


	//----- nvinfo : EIATTR_NUM_BARRIERS
	.align		4
        /*0040*/ 	.byte	0x02, 0x4c
        /*0042*/ 	.byte	0x01
	.zero		1


	//----- nvinfo : EIATTR_MERCURY_ISA_VERSION
	.align		4
        /*0044*/ 	.byte	0x03, 0x5f
        /*0046*/ 	.short	0x0101


	//----- nvinfo : EIATTR_VRC_CTA_INIT_COUNT
	.align		4
        /*0048*/ 	.byte	0x02, 0x4a
	.zero		1
	.zero		1


	//----- nvinfo : EIATTR_EXIT_INSTR_OFFSETS
	.align		4
        /*004c*/ 	.byte	0x04, 0x1c
        /*004e*/ 	.short	(.L_35 - .L_34)


	//   ....[0]....
.L_34:
        /*0050*/ 	.word	0x00000c20


	//----- nvinfo : EIATTR_MAX_THREADS
	.align		4
.L_35:
        /*0054*/ 	.byte	0x04, 0x05
        /*0056*/ 	.short	(.L_37 - .L_36)
.L_36:
        /*0058*/ 	.word	0x00000008
        /*005c*/ 	.word	0x00000001
        /*0060*/ 	.word	0x00000001


	//----- nvinfo : EIATTR_CBANK_PARAM_SIZE
	.align		4
.L_37:
        /*0064*/ 	.byte	0x03, 0x19
        /*0066*/ 	.short	0x0018


	//----- nvinfo : EIATTR_PARAM_CBANK
	.align		4
        /*0068*/ 	.byte	0x04, 0x0a
        /*006a*/ 	.short	(.L_39 - .L_38)
	.align		4
.L_38:
        /*006c*/ 	.word	index@(.nv.constant0.default_function_kernel_1)
        /*0070*/ 	.short	0x0380
        /*0072*/ 	.short	0x0018


	//----- nvinfo : EIATTR_SW_WAR
	.align		4
.L_39:
        /*0074*/ 	.byte	0x04, 0x36
        /*0076*/ 	.short	(.L_41 - .L_40)
.L_40:
        /*0078*/ 	.word	0x00000008
.L_41:


//--------------------- .nv.callgraph             --------------------------
	.section	.nv.callgraph,"",@"SHT_CUDA_CALLGRAPH"
	.align	4
	.sectionentsize	8
	.align		4
        /*0000*/ 	.word	0x00000000
	.align		4
        /*0004*/ 	.word	0xffffffff
	.align		4
        /*0008*/ 	.word	0x00000000
	.align		4
        /*000c*/ 	.word	0xfffffffe
	.align		4
        /*0010*/ 	.word	0x00000000
	.align		4
        /*0014*/ 	.word	0xfffffffd
	.align		4
        /*0018*/ 	.word	0x00000000
	.align		4
        /*001c*/ 	.word	0xfffffffc


//--------------------- .text.default_function_kernel --------------------------
	.section	.text.default_function_kernel,"ax",@progbits
	.align	128
        .global         default_function_kernel
        .type           default_function_kernel,@function
        .size           default_function_kernel,(.L_x_3 - default_function_kernel)
        .other          default_function_kernel,@"STO_CUDA_ENTRY STV_DEFAULT"
default_function_kernel:
.text.default_function_kernel:
[----:B------:R-:W-:Y:S01]  /*0000*/  LDC R1, c[0x0][0x37c] ;  /* 0x0000df00ff017b82 */ /* 0x000fe20000000800 */
[----:B------:R-:W0:Y:S07]  /*0010*/  S2R R5, SR_TID.X ;  /* 0x0000000000057919 */ /* 0x000e2e0000002100 */
[----:B------:R-:W1:Y:S01]  /*0020*/  S2UR UR4, SR_CTAID.X ;  /* 0x00000000000479c3 */ /* 0x000e620000002500 */
[----:B------:R-:W2:Y:S07]  /*0030*/  LDCU.64 UR6, c[0x0][0x358] ;  /* 0x00006b00ff0677ac */ /* 0x000eae0008000a00 */
[----:B------:R-:W3:Y:S01]  /*0040*/  LDC.64 R2, c[0x0][0x388] ;  /* 0x0000e200ff027b82 */ /* 0x000ee20000000a00 */
[----:B-1----:R-:W-:-:S06]  /*0050*/  USHF.L.U32 UR4, UR4, 0x5, URZ ;  /* 0x0000000504047899 */ /* 0x002fcc00080006ff */
[----:B0-----:R-:W-:-:S05]  /*0060*/  LOP3.LUT R5, R5, UR4, RZ, 0xfc, !PT ;  /* 0x0000000405057c12 */ /* 0x001fca000f8efcff */
[----:B---3--:R-:W-:-:S05]  /*0070*/  IMAD.WIDE.U32 R2, R5, 0x4, R2 ;  /* 0x0000000405027825 */ /* 0x008fca00078e0002 */
[----:B--2---:R-:W2:Y:S01]  /*0080*/  LDG.E.CONSTANT R0, desc[UR6][R2.64] ;  /* 0x0000000602007981 */ /* 0x004ea2000c1e9900 */
[----:B------:R-:W-:Y:S02]  /*0090*/  HFMA2 R8, -RZ, RZ, 1.625, 0 ;  /* 0x3e800000ff087431 */ /* 0x000fe400000001ff */
[C---:B--2---:R-:W-:Y:S01]  /*00a0*/  FFMA R4, R0.reuse, R0, 1 ;  /* 0x3f80000000047423 */ /* 0x044fe20000000000 */
[----:B------:R-:W-:-:S03]  /*00b0*/  FSETP.GT.AND P0, PT, |R0|, 8388608, PT ;  /* 0x4b0000000000780b */ /* 0x000fc60003f04200 */
[----:B------:R-:W0:Y:S02]  /*00c0*/  MUFU.RSQ R7, R4 ;  /* 0x0000000400077308 */ /* 0x000e240000001400 */
[----:B0-----:R-:W-:-:S06]  /*00d0*/  FFMA R7, R4, R7, 1 ;  /* 0x3f80000004077423 */ /* 0x001fcc0000000007 */
[----:B------:R-:W0:Y:S02]  /*00e0*/  MUFU.RCP R7, R7 ;  /* 0x0000000700077308 */ /* 0x000e240000001000 */
[----:B0-----:R-:W-:Y:S01]  /*00f0*/  FMUL R9, |R0|, R7 ;  /* 0x0000000700097220 */ /* 0x001fe20000400200 */
[----:B------:R-:W-:-:S03]  /*0100*/  MOV R7, 0x3d39bf78 ;  /* 0x3d39bf7800077802 */ /* 0x000fc60000000f00 */
[----:B------:R-:W-:-:S05]  /*0110*/  FFMA R9, |R0|, R9, |R0| ;  /* 0x0000000900097223 */ /* 0x000fca0000000600 */
[----:B------:R-:W-:-:S04]  /*0120*/  FSEL R9, |R0|, R9, P0 ;  /* 0x0000000900097208 */ /* 0x000fc80000000200 */
[C---:B------:R-:W-:Y:S01]  /*0130*/  ISETP.GE.U32.AND P1, PT, R9.reuse, 0x7f800000, PT ;  /* 0x7f8000000900780c */ /* 0x040fe20003f26070 */
[----:B------:R-:W-:-:S03]  /*0140*/  FADD.RZ R6, R9, 1 ;  /* 0x3f80000009067421 */ /* 0x000fc6000000c000 */
[----:B------:R-:W-:Y:S02]  /*0150*/  ISETP.GT.AND P2, PT, R9, -0x40800000, P1 ;  /* 0xbf8000000900780c */ /* 0x000fe40000f44270 */
[----:B------:R-:W-:-:S04]  /*0160*/  IADD3 R6, PT, PT, R6, -0x3f400000, RZ ;  /* 0xc0c0000006067810 */ /* 0x000fc80007ffe0ff */
[----:B------:R-:W-:-:S03]  /*0170*/  LOP3.LUT R6, R6, 0xff800000, RZ, 0xc0, !PT ;  /* 0xff80000006067812 */ /* 0x000fc600078ec0ff */
[----:B------:R-:W-:Y:S02]  /*0180*/  @P1 MOV R4, 0x7f800000 ;  /* 0x7f80000000041802 */ /* 0x000fe40000000f00 */
[----:B------:R-:W-:Y:S02]  /*0190*/  IADD3 R3, PT, PT, -R6, 0x40800000, RZ ;  /* 0x4080000006037810 */ /* 0x000fe40007ffe1ff */
[-C--:B------:R-:W-:Y:S02]  /*01a0*/  IADD3 R2, PT, PT, R9, -R6.reuse, RZ ;  /* 0x8000000609027210 */ /* 0x080fe40007ffe0ff */
[----:B------:R-:W-:Y:S01]  /*01b0*/  I2FP.F32.S32 R6, R6 ;  /* 0x0000000600067245 */ /* 0x000fe20000201400 */
[----:B------:R-:W-:-:S04]  /*01c0*/  FFMA R3, R3, R8, -1 ;  /* 0xbf80000003037423 */ /* 0x000fc80000000008 */
[----:B------:R-:W-:Y:S01]  /*01d0*/  FADD R2, R2, R3 ;  /* 0x0000000302027221 */ /* 0x000fe20000000000 */
[----:B------:R-:W-:-:S03]  /*01e0*/  FMUL R6, R6, 1.1920928955078125e-07 ;  /* 0x3400000006067820 */ /* 0x000fc60000400000 */
[----:B------:R-:W-:-:S04]  /*01f0*/  FFMA R3, R2, -R7, 0.10546888411045074463 ;  /* 0x3dd8001202037423 */ /* 0x000fc80000000807 */
[----:B------:R-:W-:-:S04]  /*0200*/  FFMA R3, R2, R3, -0.13229703903198242188 ;  /* 0xbe0778e002037423 */ /* 0x000fc80000000003 */
[----:B------:R-:W-:-:S04]  /*0210*/  FFMA R3, R2, R3, 0.14491446316242218018 ;  /* 0x3e14647502037423 */ /* 0x000fc80000000003 */
[----:B------:R-:W-:-:S04]  /*0220*/  FFMA R3, R2, R3, -0.16641564667224884033 ;  /* 0xbe2a68dd02037423 */ /* 0x000fc80000000003 */
[----:B------:R-:W-:-:S04]  /*0230*/  FFMA R3, R2, R3, 0.19988867640495300293 ;  /* 0x3e4caf9e02037423 */ /* 0x000fc80000000003 */
[----:B------:R-:W-:-:S04]  /*0240*/  FFMA R3, R2, R3, -0.25000196695327758789 ;  /* 0xbe80004202037423 */ /* 0x000fc80000000003 */
[----:B------:R-:W-:-:S04]  /*0250*/  FFMA R3, R2, R3, 0.33333510160446166992 ;  /* 0x3eaaaae602037423 */ /* 0x000fc80000000003 */
[----:B------:R-:W-:-:S04]  /*0260*/  FFMA R3, R2, R3, -0.5 ;  /* 0xbf00000002037423 */ /* 0x000fc80000000003 */
[----:B------:R-:W-:-:S04]  /*0270*/  FMUL R3, R2, R3 ;  /* 0x0000000302037220 */ /* 0x000fc80000400000 */
[----:B------:R-:W-:-:S04]  /*0280*/  FFMA R3, R2, R3, R2 ;  /* 0x0000000302037223 */ /* 0x000fc80000000002 */
[----:B------:R-:W-:Y:S01]  /*0290*/  FFMA R6, R6, 0.69314718246459960938, R3 ;  /* 0x3f31721806067823 */ /* 0x000fe20000000003 */
[C---:B------:R-:W-:Y:S01]  /*02a0*/  @P2 FFMA R6, R9.reuse, R4, +INF ;  /* 0x7f80000009062423 */ /* 0x040fe20000000004 */
[----:B------:R-:W0:Y:S01]  /*02b0*/  LDC.64 R2, c[0x0][0x380] ;  /* 0x0000e000ff027b82 */ /* 0x000e220000000a00 */
[----:B------:R-:W-:-:S04]  /*02c0*/  @P1 FSETP.NEU.AND P2, PT, R9, RZ, PT ;  /* 0x000000ff0900120b */ /* 0x000fc80003f4d000 */
[----:B------:R-:W-:-:S05]  /*02d0*/  @P1 FSEL R6, R6, -RZ, P2 ;  /* 0x800000ff06061208 */ /* 0x000fca0001000000 */
[----:B------:R-:W-:Y:S01]  /*02e0*/  @P0 FADD R6, R6, 0.69314718246459960938 ;  /* 0x3f31721806060421 */ /* 0x000fe20000000000 */
[----:B------:R-:W-:-:S04]  /*02f0*/  FSETP.NAN.AND P0, PT, |R0|, |R0|, PT ;  /* 0x400000000000720b */ /* 0x000fc80003f08200 */
[----:B------:R-:W-:Y:S01]  /*0300*/  LOP3.LUT R0, R6, 0x80000000, R0, 0xb8, !PT ;  /* 0x8000000006007812 */ /* 0x000fe200078eb800 */
[----:B0-----:R-:W-:-:S03]  /*0310*/  IMAD.WIDE.U32 R2, R5, 0x4, R2 ;  /* 0x0000000405027825 */ /* 0x001fc600078e0002 */
[----:B------:R-:W-:-:S05]  /*0320*/  FSEL R5, R0, R6, !P0 ;  /* 0x0000000600057208 */ /* 0x000fca0004000000 */
[----:B------:R-:W-:Y:S01]  /*0330*/  STG.E desc[UR6][R2.64], R5 ;  /* 0x0000000502007986 */ /* 0x000fe2000c101906 */
[----:B------:R-:W-:Y:S05]  /*0340*/  EXIT ;  /* 0x000000000000794d */ /* 0x000fea0003800000 */
.L_x_0:
[----:B------:R-:W-:-:S00]  /*0350*/  BRA `(.L_x_0) ;  /* 0xfffffffc00fc7947 */ /* 0x000fc0000383ffff */
[----:B------:R-:W-:-:S00]  /*0360*/  NOP ;  /* 0x0000000000007918 */ /* 0x000fc00000000000 */
        /* <DEDUP_REMOVED lines=9> */
.L_x_3:


//--------------------- .text.default_function_kernel_1 --------------------------
	.section	.text.default_function_kernel_1,"ax",@progbits
	.align	128
        .global         default_function_kernel_1
        .type           default_function_kernel_1,@function
        .size           default_function_kernel_1,(.L_x_4 - default_function_kernel_1)
        .other          default_function_kernel_1,@"STO_CUDA_ENTRY STV_DEFAULT"
default_function_kernel_1:
.text.default_function_kernel_1:
[----:B------:R-:W-:Y:S01]  /*0000*/  LDC R1, c[0x0][0x37c] ;  /* 0x0000df00ff017b82 */ /* 0x000fe20000000800 */
[----:B------:R-:W0:Y:S07]  /*0010*/  S2R R0, SR_CgaCtaId ;  /* 0x0000000000007919 */ /* 0x000e2e0000008800 */
[----:B------:R-:W1:Y:S01]  /*0020*/  LDC.64 R2, c[0x0][0x388] ;  /* 0x0000e200ff027b82 */ /* 0x000e620000000a00 */
[----:B------:R-:W-:Y:S01]  /*0030*/  MOV R5, 0x400 ;  /* 0x0000040000057802 */ /* 0x000fe20000000f00 */
[----:B------:R-:W2:Y:S01]  /*0040*/  LDCU.64 UR6, c[0x0][0x358] ;  /* 0x00006b00ff0677ac */ /* 0x000ea20008000a00 */
[----:B------:R-:W3:Y:S01]  /*0050*/  S2R R6, SR_TID.X ;  /* 0x0000000000067919 */ /* 0x000ee20000002100 */
[----:B------:R-:W-:Y:S01]  /*0060*/  UMOV UR4, 0x40 ;  /* 0x0000004000047882 */ /* 0x000fe20000000000 */
[----:B------:R-:W4:Y:S01]  /*0070*/  S2R R4, SR_CTAID.X ;  /* 0x0000000000047919 */ /* 0x000f220000002500 */
[----:B0-----:R-:W-:-:S04]  /*0080*/  LEA R7, R0, R5, 0x18 ;  /* 0x0000000500077211 */ /* 0x001fc800078ec0ff */
[----:B---3--:R-:W-:Y:S02]  /*0090*/  LEA R10, R6, R7, 0x2 ;  /* 0x00000007060a7211 */ /* 0x008fe400078e10ff */
[----:B------:R-:W-:Y:S02]  /*00a0*/  SHF.R.U32.HI R9, RZ, 0x2, R6 ;  /* 0x00000002ff097819 */ /* 0x000fe40000011606 */
[----:B------:R-:W-:Y:S02]  /*00b0*/  MOV R8, R6 ;  /* 0x0000000600087202 */ /* 0x000fe40000000f00 */
[----:B--2-4-:R-:W-:-:S07]  /*00c0*/  IADD3 R10, PT, PT, R10, 0x40, RZ ;  /* 0x000000400a0a7810 */ /* 0x014fce0007ffe0ff */
.L_x_1:
[C---:B------:R-:W-:Y:S02]  /*00d0*/  IADD3 R12, PT, PT, R8.reuse, 0x8, RZ ;  /* 0x00000008080c7810 */ /* 0x040fe40007ffe0ff */
[----:B------:R-:W-:Y:S02]  /*00e0*/  IADD3 R14, PT, PT, R8, 0x10, RZ ;  /* 0x00000010080e7810 */ /* 0x000fe40007ffe0ff */
[----:B------:R-:W-:Y:S02]  /*00f0*/  LOP3.LUT R13, R12, 0xff, RZ, 0xc0, !PT ;  /* 0x000000ff0c0d7812 */ /* 0x000fe400078ec0ff */
[----:B------:R-:W-:Y:S02]  /*0100*/  LOP3.LUT R15, R14, 0xff, RZ, 0xc0, !PT ;  /* 0x000000ff0e0f7812 */ /* 0x000fe400078ec0ff */
[C---:B------:R-:W-:Y:S01]  /*0110*/  IADD3 R19, PT, PT, R8.reuse, 0x18, RZ ;  /* 0x0000001808137810 */ /* 0x040fe20007ffe0ff */
[----:B------:R-:W-:Y:S01]  /*0120*/  IMAD R13, R13, 0xcd, RZ ;  /* 0x000000cd0d0d7824 */ /* 0x000fe200078e02ff */
[----:B------:R-:W-:Y:S01]  /*0130*/  LOP3.LUT R11, R8, 0xff, RZ, 0xc0, !PT ;  /* 0x000000ff080b7812 */ /* 0x000fe200078ec0ff */
[----:B------:R-:W-:Y:S01]  /*0140*/  IMAD R15, R15, 0xcd, RZ ;  /* 0x000000cd0f0f7824 */ /* 0x000fe200078e02ff */
[----:B------:R-:W-:-:S02]  /*0150*/  LOP3.LUT R16, R19, 0xff, RZ, 0xc0, !PT ;  /* 0x000000ff13107812 */ /* 0x000fc400078ec0ff */
[----:B------:R-:W-:Y:S01]  /*0160*/  SHF.R.U32.HI R13, RZ, 0xc, R13 ;  /* 0x0000000cff0d7819 */ /* 0x000fe2000001160d */
[----:B------:R-:W-:Y:S01]  /*0170*/  IMAD R11, R11, 0xcd, RZ ;  /* 0x000000cd0b0b7824 */ /* 0x000fe200078e02ff */
[----:B------:R-:W-:Y:S01]  /*0180*/  SHF.R.U32.HI R15, RZ, 0xc, R15 ;  /* 0x0000000cff0f7819 */ /* 0x000fe2000001160f */
[----:B------:R-:W-:Y:S01]  /*0190*/  IMAD R16, R16, 0xcd, RZ ;  /* 0x000000cd10107824 */ /* 0x000fe200078e02ff */
[----:B------:R-:W-:Y:S02]  /*01a0*/  PRMT R13, R13, 0x9910, RZ ;  /* 0x000099100d0d7816 */ /* 0x000fe400000000ff */
[----:B------:R-:W-:Y:S02]  /*01b0*/  PRMT R15, R15, 0x9910, RZ ;  /* 0x000099100f0f7816 */ /* 0x000fe400000000ff */
[----:B------:R-:W-:Y:S01]  /*01c0*/  SHF.R.U32.HI R16, RZ, 0xc, R16 ;  /* 0x0000000cff107819 */ /* 0x000fe20000011610 */
[----:B------:R-:W-:Y:S01]  /*01d0*/  IMAD R13, R13, 0x14, RZ ;  /* 0x000000140d0d7824 */ /* 0x000fe200078e02ff */
[----:B------:R-:W-:Y:S01]  /*01e0*/  SHF.R.U32.HI R11, RZ, 0xc, R11 ;  /* 0x0000000cff0b7819 */ /* 0x000fe2000001160b */
[----:B------:R-:W-:Y:S01]  /*01f0*/  IMAD R15, R15, 0x14, RZ ;  /* 0x000000140f0f7824 */ /* 0x000fe200078e02ff */
[----:B------:R-:W-:Y:S01]  /*0200*/  PRMT R18, R16, 0x9910, RZ ;  /* 0x0000991010127816 */ /* 0x000fe200000000ff */
[----:B------:R-:W-:Y:S01]  /*0210*/  IMAD.MOV R16, RZ, RZ, -R13 ;  /* 0x000000ffff107224 */ /* 0x000fe200078e0a0d */
[----:B------:R-:W-:-:S02]  /*0220*/  PRMT R11, R11, 0x9910, RZ ;  /* 0x000099100b0b7816 */ /* 0x000fc400000000ff */
[----:B------:R-:W-:Y:S01]  /*0230*/  MOV R13, R18 ;  /* 0x00000012000d7202 */ /* 0x000fe20000000f00 */
[----:B------:R-:W-:Y:S01]  /*0240*/  VIADD R18, R9, 0x6 ;  /* 0x0000000609127836 */ /* 0x000fe20000000000 */
[----:B------:R-:W-:Y:S01]  /*0250*/  IADD3 R17, PT, PT, RZ, -R15, RZ ;  /* 0x8000000fff117210 */ /* 0x000fe20007ffe0ff */
[----:B------:R-:W-:Y:S01]  /*0260*/  IMAD R11, R11, 0x14, RZ ;  /* 0x000000140b0b7824 */ /* 0x000fe200078e02ff */
[----:B------:R-:W-:Y:S01]  /*0270*/  PRMT R15, R16, 0x7710, RZ ;  /* 0x00007710100f7816 */ /* 0x000fe200000000ff */
[----:B------:R-:W-:Y:S01]  /*0280*/  IMAD R13, R13, 0x14, RZ ;  /* 0x000000140d0d7824 */ /* 0x000fe200078e02ff */
[----:B------:R-:W-:Y:S02]  /*0290*/  PRMT R17, R17, 0x7710, RZ ;  /* 0x0000771011117816 */ /* 0x000fe400000000ff */
[----:B------:R-:W-:Y:S02]  /*02a0*/  IADD3 R11, PT, PT, RZ, -R11, RZ ;  /* 0x8000000bff0b7210 */ /* 0x000fe40007ffe0ff */
[----:B------:R-:W-:Y:S01]  /*02b0*/  IADD3 R20, PT, PT, RZ, -R13, RZ ;  /* 0x8000000dff147210 */ /* 0x000fe20007ffe0ff */
[----:B------:R-:W-:Y:S01]  /*02c0*/  IMAD.IADD R17, R14, 0x1, R17 ;  /* 0x000000010e117824 */ /* 0x000fe200078e0211 */
[----:B------:R-:W-:-:S02]  /*02d0*/  IADD3 R14, PT, PT, R9, 0x2, RZ ;  /* 0x00000002090e7810 */ /* 0x000fc40007ffe0ff */
[----:B------:R-:W-:Y:S02]  /*02e0*/  IADD3 R16, PT, PT, R9, 0x4, RZ ;  /* 0x0000000409107810 */ /* 0x000fe40007ffe0ff */
[----:B------:R-:W-:Y:S02]  /*02f0*/  PRMT R21, R11, 0x7710, RZ ;  /* 0x000077100b157816 */ /* 0x000fe400000000ff */
[----:B------:R-:W-:Y:S02]  /*0300*/  PRMT R20, R20, 0x7710, RZ ;  /* 0x0000771014147816 */ /* 0x000fe400000000ff */
[----:B------:R-:W-:Y:S02]  /*0310*/  LOP3.LUT R11, R9, 0xff, RZ, 0xc0, !PT ;  /* 0x000000ff090b7812 */ /* 0x000fe400078ec0ff */
[----:B------:R-:W-:Y:S02]  /*0320*/  LOP3.LUT R14, R14, 0xff, RZ, 0xc0, !PT ;  /* 0x000000ff0e0e7812 */ /* 0x000fe400078ec0ff */
[----:B------:R-:W-:Y:S01]  /*0330*/  LOP3.LUT R16, R16, 0xff, RZ, 0xc0, !PT ;  /* 0x000000ff10107812 */ /* 0x000fe200078ec0ff */
[----:B------:R-:W-:Y:S01]  /*0340*/  IMAD R11, R11, 0xcd, RZ ;  /* 0x000000cd0b0b7824 */ /* 0x000fe200078e02ff */
[----:B------:R-:W-:Y:S01]  /*0350*/  LOP3.LUT R18, R18, 0xff, RZ, 0xc0, !PT ;  /* 0x000000ff12127812 */ /* 0x000fe200078ec0ff */
[----:B------:R-:W-:Y:S01]  /*0360*/  IMAD R14, R14, 0xcd, RZ ;  /* 0x000000cd0e0e7824 */ /* 0x000fe200078e02ff */
[----:B------:R-:W-:Y:S01]  /*0370*/  IADD3 R15, PT, PT, R12, R15, RZ ;  /* 0x0000000f0c0f7210 */ /* 0x000fe20007ffe0ff */
[----:B------:R-:W-:Y:S01]  /*0380*/  IMAD R16, R16, 0xcd, RZ ;  /* 0x000000cd10107824 */ /* 0x000fe200078e02ff */
[----:B------:R-:W-:Y:S01]  /*0390*/  IADD3 R12, PT, PT, R21, R8, RZ ;  /* 0x00000008150c7210 */ /* 0x000fe20007ffe0ff */
[----:B------:R-:W-:Y:S01]  /*03a0*/  IMAD R18, R18, 0xcd, RZ ;  /* 0x000000cd12127824 */ /* 0x000fe200078e02ff */
[----:B------:R-:W-:-:S02]  /*03b0*/  IADD3 R19, PT, PT, R19, R20, RZ ;  /* 0x0000001413137210 */ /* 0x000fc40007ffe0ff */
[----:B------:R-:W-:Y:S02]  /*03c0*/  LOP3.LUT R13, R12, 0xff, RZ, 0xc0, !PT ;  /* 0x000000ff0c0d7812 */ /* 0x000fe400078ec0ff */
[----:B------:R-:W-:Y:S02]  /*03d0*/  LOP3.LUT R15, R15, 0xff, RZ, 0xc0, !PT ;  /* 0x000000ff0f0f7812 */ /* 0x000fe400078ec0ff */
[----:B------:R-:W-:Y:S01]  /*03e0*/  LOP3.LUT R17, R17, 0xff, RZ, 0xc0, !PT ;  /* 0x000000ff11117812 */ /* 0x000fe200078ec0ff */
[C---:B------:R-:W-:Y:S01]  /*03f0*/  IMAD R12, R4.reuse, 0x14, R13 ;  /* 0x00000014040c7824 */ /* 0x040fe200078e020d */
[----:B------:R-:W-:Y:S01]  /*0400*/  LOP3.LUT R19, R19, 0xff, RZ, 0xc0, !PT ;  /* 0x000000ff13137812 */ /* 0x000fe200078ec0ff */
[C---:B------:R-:W-:Y:S01]  /*0410*/  IMAD R15, R4.reuse, 0x14, R15 ;  /* 0x00000014040f7824 */ /* 0x040fe200078e020f */
[----:B------:R-:W-:Y:S01]  /*0420*/  SHF.R.U32.HI R11, RZ, 0xa, R11 ;  /* 0x0000000aff0b7819 */ /* 0x000fe2000001160b */
[C---:B------:R-:W-:Y:S01]  /*0430*/  IMAD R17, R4.reuse, 0x14, R17 ;  /* 0x0000001404117824 */ /* 0x040fe200078e0211 */
[----:B------:R-:W-:Y:S01]  /*0440*/  SHF.R.U32.HI R14, RZ, 0xa, R14 ;  /* 0x0000000aff0e7819 */ /* 0x000fe2000001160e */
[----:B------:R-:W-:Y:S01]  /*0450*/  IMAD R19, R4, 0x14, R19 ;  /* 0x0000001404137824 */ /* 0x000fe200078e0213 */
[----:B------:R-:W-:Y:S01]  /*0460*/  SHF.R.U32.HI R16, RZ, 0xa, R16 ;  /* 0x0000000aff107819 */ /* 0x000fe20000011610 */
[----:B------:R-:W-:Y:S01]  /*0470*/  IMAD R11, R11, 0x28, R12 ;  /* 0x000000280b0b7824 */ /* 0x000fe200078e020c */
[----:B------:R-:W-:Y:S01]  /*0480*/  SHF.R.U32.HI R18, RZ, 0xa, R18 ;  /* 0x0000000aff127819 */ /* 0x000fe20000011612 */
[----:B------:R-:W-:-:S02]  /*0490*/  IMAD R15, R14, 0x28, R15 ;  /* 0x000000280e0f7824 */ /* 0x000fc400078e020f */
[----:B------:R-:W-:Y:S02]  /*04a0*/  IMAD R17, R16, 0x28, R17 ;  /* 0x0000002810117824 */ /* 0x000fe400078e0211 */
[----:B------:R-:W-:Y:S02]  /*04b0*/  IMAD R19, R18, 0x28, R19 ;  /* 0x0000002812137824 */ /* 0x000fe400078e0213 */
[----:B-1----:R-:W-:-:S04]  /*04c0*/  IMAD.WIDE.U32 R12, R11, 0x4, R2 ;  /* 0x000000040b0c7825 */ /* 0x002fc800078e0002 */
[--C-:B------:R-:W-:Y:S02]  /*04d0*/  IMAD.WIDE.U32 R14, R15, 0x4, R2.reuse ;  /* 0x000000040f0e7825 */ /* 0x100fe400078e0002 */
[----:B------:R-:W2:Y:S02]  /*04e0*/  LDG.E.CONSTANT R12, desc[UR6][R12.64] ;  /* 0x000000060c0c7981 */ /* 0x000ea4000c1e9900 */
[--C-:B------:R-:W-:Y:S02]  /*04f0*/  IMAD.WIDE.U32 R16, R17, 0x4, R2.reuse ;  /* 0x0000000411107825 */ /* 0x100fe400078e0002 */
[----:B------:R-:W3:Y:S02]  /*0500*/  LDG.E.CONSTANT R14, desc[UR6][R14.64] ;  /* 0x000000060e0e7981 */ /* 0x000ee4000c1e9900 */
[----:B------:R-:W-:Y:S02]  /*0510*/  IMAD.WIDE.U32 R18, R19, 0x4, R2 ;  /* 0x0000000413127825 */ /* 0x000fe400078e0002 */
[----:B------:R-:W4:Y:S04]  /*0520*/  LDG.E.CONSTANT R16, desc[UR6][R16.64] ;  /* 0x0000000610107981 */ /* 0x000f28000c1e9900 */
[----:B------:R-:W5:Y:S01]  /*0530*/  LDG.E.CONSTANT R18, desc[UR6][R18.64] ;  /* 0x0000000612127981 */ /* 0x000f62000c1e9900 */
[----:B------:R-:W-:Y:S01]  /*0540*/  UIADD3 UR4, UPT, UPT, UR4, 0x80, URZ ;  /* 0x0000008004047890 */ /* 0x000fe2000fffe0ff */
[----:B------:R-:W-:-:S02]  /*0550*/  IADD3 R9, PT, PT, R9, 0x8, RZ ;  /* 0x0000000809097810 */ /* 0x000fc40007ffe0ff */
[----:B------:R-:W-:Y:S01]  /*0560*/  IADD3 R8, PT, PT, R8, 0x20, RZ ;  /* 0x0000002008087810 */ /* 0x000fe20007ffe0ff */
[----:B------:R-:W-:Y:S01]  /*0570*/  UISETP.NE.AND UP0, UPT, UR4, 0x2c0, UPT ;  /* 0x000002c00400788c */ /* 0x000fe2000bf05270 */
[----:B--2---:R-:W-:Y:S01]  /*0580*/  FMUL R12, R12, 1.4426950216293334961 ;  /* 0x3fb8aa3b0c0c7820 */ /* 0x004fe20000400000 */
[----:B---3--:R-:W-:-:S04]  /*0590*/  FMUL R13, R14, 1.4426950216293334961 ;  /* 0x3fb8aa3b0e0d7820 */ /* 0x008fc80000400000 */
[----:B------:R-:W-:Y:S01]  /*05a0*/  FSETP.GEU.AND P0, PT, R12, -126, PT ;  /* 0xc2fc00000c00780b */ /* 0x000fe20003f0e000 */
[----:B----4-:R-:W-:Y:S01]  /*05b0*/  FMUL R20, R16, 1.4426950216293334961 ;  /* 0x3fb8aa3b10147820 */ /* 0x010fe20000400000 */
[----:B------:R-:W-:Y:S01]  /*05c0*/  FSETP.GEU.AND P1, PT, R13, -126, PT ;  /* 0xc2fc00000d00780b */ /* 0x000fe20003f2e000 */
[----:B-----5:R-:W-:-:S03]  /*05d0*/  FMUL R21, R18, 1.4426950216293334961 ;  /* 0x3fb8aa3b12157820 */ /* 0x020fc60000400000 */
[----:B------:R-:W-:Y:S02]  /*05e0*/  FSETP.GEU.AND P2, PT, R20, -126, PT ;  /* 0xc2fc00001400780b */ /* 0x000fe40003f4e000 */
[----:B------:R-:W-:-:S05]  /*05f0*/  FSETP.GEU.AND P3, PT, R21, -126, PT ;  /* 0xc2fc00001500780b */ /* 0x000fca0003f6e000 */
[----:B------:R-:W-:Y:S02]  /*0600*/  @!P0 FMUL R12, R12, 0.5 ;  /* 0x3f0000000c0c8820 */ /* 0x000fe40000400000 */
[----:B------:R-:W-:Y:S02]  /*0610*/  @!P1 FMUL R13, R13, 0.5 ;  /* 0x3f0000000d0d9820 */ /* 0x000fe40000400000 */
[----:B------:R-:W0:Y:S02]  /*0620*/  MUFU.EX2 R11, R12 ;  /* 0x0000000c000b7308 */ /* 0x000e240000000800 */
[----:B------:R-:W-:Y:S02]  /*0630*/  @!P2 FMUL R20, R20, 0.5 ;  /* 0x3f0000001414a820 */ /* 0x000fe40000400000 */
[----:B------:R-:W-:-:S04]  /*0640*/  @!P3 FMUL R21, R21, 0.5 ;  /* 0x3f0000001515b820 */ /* 0x000fc80000400000 */
[----:B------:R-:W1:Y:S08]  /*0650*/  MUFU.EX2 R15, R13 ;  /* 0x0000000d000f7308 */ /* 0x000e700000000800 */
[----:B------:R-:W2:Y:S01]  /*0660*/  MUFU.EX2 R17, R20 ;  /* 0x0000001400117308 */ /* 0x000ea20000000800 */
[----:B0-----:R-:W-:-:S05]  /*0670*/  @!P0 FMUL R11, R11, R11 ;  /* 0x0000000b0b0b8220 */ /* 0x001fca0000400000 */
[----:B------:R-:W-:Y:S02]  /*0680*/  STS [R10+-0x40], R11 ;  /* 0xffffc00b0a007388 */ /* 0x000fe40000000800 */
[----:B------:R-:W0:Y:S01]  /*0690*/  MUFU.EX2 R19, R21 ;  /* 0x0000001500137308 */ /* 0x000e220000000800 */
[----:B-1----:R-:W-:-:S05]  /*06a0*/  @!P1 FMUL R15, R15, R15 ;  /* 0x0000000f0f0f9220 */ /* 0x002fca0000400000 */
[----:B------:R-:W-:Y:S01]  /*06b0*/  STS [R10+-0x20], R15 ;  /* 0xffffe00f0a007388 */ /* 0x000fe20000000800 */
[----:B--2---:R-:W-:-:S05]  /*06c0*/  @!P2 FMUL R17, R17, R17 ;  /* 0x000000111111a220 */ /* 0x004fca0000400000 */
[----:B------:R-:W-:Y:S01]  /*06d0*/  STS [R10], R17 ;  /* 0x000000110a007388 */ /* 0x000fe20000000800 */
[----:B0-----:R-:W-:-:S05]  /*06e0*/  @!P3 FMUL R19, R19, R19 ;  /* 0x000000131313b220 */ /* 0x001fca0000400000 */
[----:B------:R0:W-:Y:S02]  /*06f0*/  STS [R10+0x20], R19 ;  /* 0x000020130a007388 */ /* 0x0001e40000000800 */
[----:B0-----:R-:W-:Y:S01]  /*0700*/  IADD3 R10, PT, PT, R10, 0x80, RZ ;  /* 0x000000800a0a7810 */ /* 0x001fe20007ffe0ff */
[----:B------:R-:W-:Y:S06]  /*0710*/  BRA.U UP0, `(.L_x_1) ;  /* 0xfffffff9006c7547 */ /* 0x000fec000b83ffff */
[----:B------:R-:W0:Y:S02]  /*0720*/  LDC.64 R2, c[0x0][0x390] ;  /* 0x0000e400ff027b82 */ /* 0x000e240000000a00 */
[----:B0-----:R-:W-:-:S05]  /*0730*/  IMAD.WIDE.U32 R2, R6, 0x4, R2 ;  /* 0x0000000406027825 */ /* 0x001fca00078e0002 */
[----:B------:R-:W2:Y:S04]  /*0740*/  LDG.E.CONSTANT R8, desc[UR6][R2.64] ;  /* 0x0000000602087981 */ /* 0x000ea8000c1e9900 */
[----:B------:R-:W3:Y:S04]  /*0750*/  LDG.E.CONSTANT R10, desc[UR6][R2.64+0x20] ;  /* 0x00002006020a7981 */ /* 0x000ee8000c1e9900 */
[----:B------:R-:W4:Y:S04]  /*0760*/  LDG.E.CONSTANT R12, desc[UR6][R2.64+0x40] ;  /* 0x00004006020c7981 */ /* 0x000f28000c1e9900 */
[----:B------:R-:W5:Y:S04]  /*0770*/  LDG.E.CONSTANT R14, desc[UR6][R2.64+0x60] ;  /* 0x00006006020e7981 */ /* 0x000f68000c1e9900 */
[----:B------:R-:W5:Y:S01]  /*0780*/  LDG.E.CONSTANT R16, desc[UR6][R2.64+0x80] ;  /* 0x0000800602107981 */ /* 0x000f62000c1e9900 */
[----:B------:R-:W-:-:S02]  /*0790*/  LOP3.LUT R17, R6, 0x1, RZ, 0xc0, !PT ;  /* 0x0000000106117812 */ /* 0x000fc400078ec0ff */
[----:B------:R-:W-:Y:S02]  /*07a0*/  IADD3 R5, PT, PT, R5, 0x280, RZ ;  /* 0x0000028005057810 */ /* 0x000fe40007ffe0ff */
[----:B------:R-:W-:Y:S02]  /*07b0*/  ISETP.NE.U32.AND P0, PT, R17, 0x1, PT ;  /* 0x000000011100780c */ /* 0x000fe40003f05070 */
[----:B------:R-:W-:Y:S02]  /*07c0*/  SHF.R.U32.HI R18, RZ, 0x1, R6 ;  /* 0x00000001ff127819 */ /* 0x000fe40000011606 */
[----:B------:R-:W-:Y:S02]  /*07d0*/  SEL R9, RZ, 0x5, P0 ;  /* 0x00000005ff097807 */ /* 0x000fe40000000000 */
[----:B------:R-:W-:Y:S02]  /*07e0*/  LEA R5, R0, R5, 0x18 ;  /* 0x0000000500057211 */ /* 0x000fe400078ec0ff */
[----:B------:R-:W-:Y:S01]  /*07f0*/  SHF.L.U32 R37, R6, 0x3, RZ ;  /* 0x0000000306257819 */ /* 0x000fe200000006ff */
[----:B------:R-:W-:Y:S01]  /*0800*/  IMAD R0, R18, 0x28, R9 ;  /* 0x0000002812007824 */ /* 0x000fe200078e0209 */
[----:B------:R-:W-:Y:S01]  /*0810*/  LEA R17, R4, R17, 0x2 ;  /* 0x0000001104117211 */ /* 0x000fe200078e10ff */
[--C-:B------:R-:W-:Y:S01]  /*0820*/  IMAD R9, R6, 0x4, R5.reuse ;  /* 0x0000000406097824 */ /* 0x100fe200078e0205 */
[----:B------:R-:W-:Y:S01]  /*0830*/  LOP3.LUT R38, R37, 0x30, RZ, 0xc0, !PT ;  /* 0x0000003025267812 */ /* 0x000fe200078ec0ff */
[----:B------:R-:W-:Y:S01]  /*0840*/  IMAD R20, R18, 0x28, R5 ;  /* 0x0000002812147824 */ /* 0x000fe200078e0205 */
[----:B------:R-:W-:-:S02]  /*0850*/  LEA R19, R0, R7, 0x2 ;  /* 0x0000000700137211 */ /* 0x000fc400078e10ff */
[----:B------:R-:W0:Y:S01]  /*0860*/  LDC.64 R6, c[0x0][0x380] ;  /* 0x0000e000ff067b82 */ /* 0x000e220000000a00 */
[----:B------:R-:W-:Y:S01]  /*0870*/  IADD3 R17, PT, PT, R17, R38, RZ ;  /* 0x0000002611117210 */ /* 0x000fe20007ffe0ff */
[----:B--2---:R-:W-:Y:S04]  /*0880*/  STS [R9], R8 ;  /* 0x0000000809007388 */ /* 0x004fe80000000800 */
[----:B---3--:R-:W-:Y:S04]  /*0890*/  STS [R9+0x20], R10 ;  /* 0x0000200a09007388 */ /* 0x008fe80000000800 */
[----:B----4-:R-:W-:Y:S04]  /*08a0*/  STS [R9+0x40], R12 ;  /* 0x0000400c09007388 */ /* 0x010fe80000000800 */
[----:B-----5:R-:W-:Y:S04]  /*08b0*/  STS [R9+0x60], R14 ;  /* 0x0000600e09007388 */ /* 0x020fe80000000800 */
[----:B------:R-:W-:Y:S01]  /*08c0*/  STS [R9+0x80], R16 ;  /* 0x0000801009007388 */ /* 0x000fe20000000800 */
[----:B------:R-:W-:Y:S06]  /*08d0*/  BAR.SYNC.DEFER_BLOCKING 0x0 ;  /* 0x0000000000007b1d */ /* 0x000fec0000010000 */
[----:B------:R-:W-:Y:S04]  /*08e0*/  LDS R5, [R19] ;  /* 0x0000000013057984 */ /* 0x000fe80000000800 */
[----:B------:R-:W1:Y:S04]  /*08f0*/  LDS.64 R2, [R20] ;  /* 0x0000000014027984 */ /* 0x000e680000000a00 */
[----:B------:R-:W2:Y:S04]  /*0900*/  LDS R21, [R19+0x28] ;  /* 0x0000280013157984 */ /* 0x000ea80000000800 */
[----:B------:R-:W-:Y:S04]  /*0910*/  LDS R0, [R19+0x50] ;  /* 0x0000500013007984 */ /* 0x000fe80000000800 */
[----:B------:R-:W3:Y:S04]  /*0920*/  LDS.64 R10, [R20+0x10] ;  /* 0x00001000140a7984 */ /* 0x000ee80000000a00 */
[----:B------:R-:W4:Y:S04]  /*0930*/  LDS R22, [R19+0x78] ;  /* 0x0000780013167984 */ /* 0x000f280000000800 */
[----:B------:R-:W5:Y:S04]  /*0940*/  LDS R23, [R19+0x4] ;  /* 0x0000040013177984 */ /* 0x000f680000000800 */
[----:B------:R-:W0:Y:S04]  /*0950*/  LDS R25, [R19+0x2c] ;  /* 0x00002c0013197984 */ /* 0x000e280000000800 */
[----:B------:R-:W-:Y:S04]  /*0960*/  LDS R24, [R19+0x54] ;  /* 0x0000540013187984 */ /* 0x000fe80000000800 */
[----:B------:R-:W0:Y:S04]  /*0970*/  LDS.64 R12, [R20+0x18] ;  /* 0x00001800140c7984 */ /* 0x000e280000000a00 */
[----:B------:R-:W0:Y:S04]  /*0980*/  LDS R26, [R19+0x7c] ;  /* 0x00007c00131a7984 */ /* 0x000e280000000800 */
[----:B------:R-:W-:Y:S01]  /*0990*/  LDS R28, [R19+0x8] ;  /* 0x00000800131c7984 */ /* 0x000fe20000000800 */
[----:B-1----:R-:W-:-:S03]  /*09a0*/  FFMA R4, R5, R2, RZ ;  /* 0x0000000205047223 */ /* 0x002fc600000000ff */
[----:B------:R-:W1:Y:S01]  /*09b0*/  LDS.64 R14, [R20+0x8] ;  /* 0x00000800140e7984 */ /* 0x000e620000000a00 */
[----:B--2---:R-:W-:-:S03]  /*09c0*/  FFMA R2, R2, R21, RZ ;  /* 0x0000001502027223 */ /* 0x004fc600000000ff */
[----:B------:R-:W2:Y:S04]  /*09d0*/  LDS R27, [R19+0x30] ;  /* 0x00003000131b7984 */ /* 0x000ea80000000800 */
[----:B------:R-:W2:Y:S01]  /*09e0*/  LDS R29, [R19+0x58] ;  /* 0x00005800131d7984 */ /* 0x000ea20000000800 */
[----:B---3--:R-:W-:-:S03]  /*09f0*/  FFMA R5, R0, R11, RZ ;  /* 0x0000000b00057223 */ /* 0x008fc600000000ff */
[----:B------:R-:W3:Y:S01]  /*0a00*/  LDS R31, [R19+0x80] ;  /* 0x00008000131f7984 */ /* 0x000ee20000000800 */
[----:B----4-:R-:W-:-:S03]  /*0a10*/  FFMA R11, R11, R22, RZ ;  /* 0x000000160b0b7223 */ /* 0x010fc600000000ff */
[----:B------:R-:W4:Y:S01]  /*0a20*/  LDS R33, [R19+0xc] ;  /* 0x00000c0013217984 */ /* 0x000f220000000800 */
[----:B-----5:R-:W-:-:S03]  /*0a30*/  FFMA R23, R23, R3, R4 ;  /* 0x0000000317177223 */ /* 0x020fc60000000004 */
[----:B------:R-:W5:Y:S01]  /*0a40*/  LDS R35, [R19+0x34] ;  /* 0x0000340013237984 */ /* 0x000f620000000800 */
[----:B0-----:R-:W-:Y:S01]  /*0a50*/  FFMA R25, R25, R3, R2 ;  /* 0x0000000319197223 */ /* 0x001fe20000000002 */
[C---:B------:R-:W-:Y:S02]  /*0a60*/  IMAD.WIDE.U32 R2, R17.reuse, 0x4, R6 ;  /* 0x0000000411027825 */ /* 0x040fe400078e0006 */
[----:B------:R-:W-:Y:S04]  /*0a70*/  LDS R30, [R19+0x5c] ;  /* 0x00005c00131e7984 */ /* 0x000fe80000000800 */
[----:B------:R-:W0:Y:S01]  /*0a80*/  LDS.64 R8, [R20+0x20] ;  /* 0x0000200014087984 */ /* 0x000e220000000a00 */
[----:B------:R-:W-:Y:S01]  /*0a90*/  FFMA R24, R24, R12, R5 ;  /* 0x0000000c18187223 */ /* 0x000fe20000000005 */
[----:B------:R-:W-:-:S02]  /*0aa0*/  IADD3 R5, PT, PT, R17, 0x8, RZ ;  /* 0x0000000811057810 */ /* 0x000fc40007ffe0ff */
[----:B------:R-:W0:Y:S01]  /*0ab0*/  LDS R32, [R19+0x84] ;  /* 0x0000840013207984 */ /* 0x000e220000000800 */
[----:B------:R-:W-:Y:S02]  /*0ac0*/  FFMA R26, R12, R26, R11 ;  /* 0x0000001a0c1a7223 */ /* 0x000fe4000000000b */
[----:B------:R-:W-:Y:S01]  /*0ad0*/  IMAD.WIDE.U32 R6, R5, 0x4, R6 ;  /* 0x0000000405067825 */ /* 0x000fe200078e0006 */
[----:B------:R-:W0:Y:S04]  /*0ae0*/  LDS R34, [R19+0x10] ;  /* 0x0000100013227984 */ /* 0x000e280000000800 */
[----:B------:R-:W0:Y:S01]  /*0af0*/  LDS R36, [R19+0x38] ;  /* 0x0000380013247984 */ /* 0x000e220000000800 */
[----:B-1----:R-:W-:-:S03]  /*0b00*/  FFMA R28, R28, R14, R23 ;  /* 0x0000000e1c1c7223 */ /* 0x002fc60000000017 */
[----:B------:R-:W1:Y:S01]  /*0b10*/  LDS R18, [R19+0x60] ;  /* 0x0000600013127984 */ /* 0x000e620000000800 */
[----:B--2---:R-:W-:-:S03]  /*0b20*/  FFMA R14, R14, R27, R25 ;  /* 0x0000001b0e0e7223 */ /* 0x004fc60000000019 */
[----:B------:R-:W2:Y:S01]  /*0b30*/  LDS R16, [R19+0x88] ;  /* 0x0000880013107984 */ /* 0x000ea20000000800 */
[-C--:B------:R-:W-:Y:S01]  /*0b40*/  FFMA R29, R29, R13.reuse, R24 ;  /* 0x0000000d1d1d7223 */ /* 0x080fe20000000018 */
[----:B---3--:R-:W-:Y:S01]  /*0b50*/  FFMA R31, R31, R13, R26 ;  /* 0x0000000d1f1f7223 */ /* 0x008fe2000000001a */
[-C--:B----4-:R-:W-:Y:S01]  /*0b60*/  FFMA R33, R33, R15.reuse, R28 ;  /* 0x0000000f21217223 */ /* 0x090fe2000000001c */
[----:B-----5:R-:W-:Y:S01]  /*0b70*/  FFMA R35, R35, R15, R14 ;  /* 0x0000000f23237223 */ /* 0x020fe2000000000e */
[----:B0-----:R-:W-:Y:S01]  /*0b80*/  FFMA R29, R30, R8, R29 ;  /* 0x000000081e1d7223 */ /* 0x001fe2000000001d */
[----:B------:R-:W-:Y:S01]  /*0b90*/  FFMA R31, R8, R32, R31 ;  /* 0x00000020081f7223 */ /* 0x000fe2000000001f */
[-C--:B------:R-:W-:Y:S01]  /*0ba0*/  FFMA R33, R34, R10.reuse, R33 ;  /* 0x0000000a22217223 */ /* 0x080fe20000000021 */
[----:B------:R-:W-:-:S04]  /*0bb0*/  FFMA R35, R36, R10, R35 ;  /* 0x0000000a24237223 */ /* 0x000fc80000000023 */
[----:B------:R-:W-:Y:S01]  /*0bc0*/  STG.E desc[UR6][R2.64], R33 ;  /* 0x0000002102007986 */ /* 0x000fe2000c101906 */
[----:B-1----:R-:W-:-:S03]  /*0bd0*/  FFMA R29, R18, R9, R29 ;  /* 0x00000009121d7223 */ /* 0x002fc6000000001d */
[----:B------:R-:W-:Y:S01]  /*0be0*/  STG.E desc[UR6][R2.64+0x8], R35 ;  /* 0x0000082302007986 */ /* 0x000fe2000c101906 */
[----:B--2---:R-:W-:-:S03]  /*0bf0*/  FFMA R31, R16, R9, R31 ;  /* 0x00000009101f7223 */ /* 0x004fc6000000001f */
[----:B------:R-:W-:Y:S04]  /*0c00*/  STG.E desc[UR6][R6.64], R29 ;  /* 0x0000001d06007986 */ /* 0x000fe8000c101906 */
[----:B------:R-:W-:Y:S01]  /*0c10*/  STG.E desc[UR6][R6.64+0x8], R31 ;  /* 0x0000081f06007986 */ /* 0x000fe2000c101906 */
[----:B------:R-:W-:Y:S05]  /*0c20*/  EXIT ;  /* 0x000000000000794d */ /* 0x000fea0003800000 */
.L_x_2:
        /* <DEDUP_REMOVED lines=13> */
.L_x_4:


//--------------------- .nv.shared.reserved.0     --------------------------
	.section	.nv.shared.reserved.0,"aw",@nobits
	.weak		__nv_reservedSMEM_offset_0_alias
	.size		__nv_reservedSMEM_offset_0_alias, 0, 64
	.other		__nv_reservedSMEM_offset_0_alias,@"STO_CUDA_RESERVED_SHARED STV_DEFAULT"
__nv_reservedSMEM_offset_0_alias:
	.zero		0
	.zero		64


//--------------------- .nv.shared.default_function_kernel_1 --------------------------
	.section	.nv.shared.default_function_kernel_1,"aw",@nobits
	.sectionflags	@""
	.align	4
.nv.shared.default_function_kernel_1:
	.zero		1824


//--------------------- .nv.constant0.default_function_kernel --------------------------
	.section	.nv.constant0.default_function_kernel,"a",@progbits
	.sectionflags	@""
	.align	4
.nv.constant0.default_function_kernel:
	.zero		912


//--------------------- .nv.constant0.default_function_kernel_1 --------------------------
	.section	.nv.constant0.default_function_kernel_1,"a",@progbits
	.sectionflags	@""
	.align	4
.nv.constant0.default_function_kernel_1:
	.zero		920


//--------------------- SYMBOLS --------------------------

	.type		.nv.reservedSmem.offset0,@object
	.size		.nv.reservedSmem.offset0,0x4
	.type		.nv.reservedSmem.cap,@object
	.size		.nv.reservedSmem.cap,0x4
